//
// Generated by NVIDIA NVVM Compiler
//
// Compiler Build ID: CL-36424714
// Cuda compilation tools, release 13.0, V13.0.88
// Based on NVVM 20.0.0
//

.version 9.0
.target sm_100
.address_size 64

	// .globl	_Z15exploringBlocksv
.extern .func  (.param .b32 func_retval0) vprintf
(
	.param .b64 vprintf_param_0,
	.param .b64 vprintf_param_1
)
;
.global .align 1 .b8 $str[32] = {66, 108, 111, 99, 107, 32, 73, 68, 32, 61, 32, 37, 100, 44, 32, 32, 84, 104, 114, 101, 97, 100, 32, 73, 68, 32, 61, 32, 37, 100, 10};

.visible .entry _Z15exploringBlocksv()
{
	.local .align 8 .b8 	__local_depot0[8];
	.reg .b64 	%SP;
	.reg .b64 	%SPL;
	.reg .b32 	%r<5>;
	.reg .b64 	%rd<5>;

	mov.u64 	%SPL, __local_depot0;
	cvta.local.u64 	%SP, %SPL;
	add.u64 	%rd1, %SP, 0;
	add.u64 	%rd2, %SPL, 0;
	mov.u32 	%r1, %ctaid.x;
	mov.u32 	%r2, %tid.x;
	st.local.v2.u32 	[%rd2], {%r1, %r2};
	mov.u64 	%rd3, $str;
	cvta.global.u64 	%rd4, %rd3;
	{ // callseq 0, 0
	.param .b64 param0;
	st.param.b64 	[param0], %rd4;
	.param .b64 param1;
	st.param.b64 	[param1], %rd1;
	.param .b32 retval0;
	call.uni (retval0), 
	vprintf, 
	(
	param0, 
	param1
	);
	ld.param.b32 	%r3, [retval0];
	} // callseq 0
	ret;

}


// ===== COMPILED SASS (sm_100) =====

	.target	sm_100

	.elftype	@"ET_EXEC"


//--------------------- .note.nv.tkinfo           --------------------------
	.section	.note.nv.tkinfo,"",@"SHT_NOTE"
	.sectionflags	@"SHF_NOTE_NV_TKINFO"
	.tkinfo
        /*0018*/ 	.word	0x00000002
        /*0030*/ 	.string	""
        /*0030*/ 	.string	"ptxas"
        /*0030*/ 	.string	"Cuda compilation tools, release 13.0, V13.0.88"
        /*0030*/ 	.string	"Build cuda_13.0.r13.0/compiler.36424714_0"
        /*0030*/ 	.string	"-arch sm_100 -m 64 "



//--------------------- .note.nv.cuinfo           --------------------------
	.section	.note.nv.cuinfo,"",@"SHT_NOTE"
	.sectionflags	@"SHF_NOTE_NV_CUINFO"
        /*0018*/ 	.short	0x0002
        /*001a*/ 	.short	0x0064
        /*001c*/ 	.short	0x0082
	.zero		2


//--------------------- .nv.info                  --------------------------
	.section	.nv.info,"",@"SHT_CUDA_INFO"
	.align	4


	//----- nvinfo : EIATTR_REGCOUNT
	.align		4
        /*0000*/ 	.byte	0x04, 0x2f
        /*0002*/ 	.short	(.L_2 - .L_1)
	.align		4
.L_1:
        /*0004*/ 	.word	index@(_Z15exploringBlocksv)
        /*0008*/ 	.word	0x00000018


	//----- nvinfo : EIATTR_FRAME_SIZE
	.align		4
.L_2:
        /*000c*/ 	.byte	0x04, 0x11
        /*000e*/ 	.short	(.L_4 - .L_3)
	.align		4
.L_3:
        /*0010*/ 	.word	index@(_Z15exploringBlocksv)
        /*0014*/ 	.word	0x00000008


	//----- nvinfo : EIATTR_MIN_STACK_SIZE
	.align		4
.L_4:
        /*0018*/ 	.byte	0x04, 0x12
        /*001a*/ 	.short	(.L_6 - .L_5)
	.align		4
.L_5:
        /*001c*/ 	.word	index@(_Z15exploringBlocksv)
        /*0020*/ 	.word	0x00000008
.L_6:


//--------------------- .nv.compat                --------------------------
	.section	.nv.compat,"",@"SHT_CUDA_COMPAT_INFO"
	.align	4
        /*0000*/ 	.byte	0x02, 0x09, 0x00, 0x00, 0x02, 0x02, 0x01, 0x00, 0x02, 0x05, 0x05, 0x00, 0x03, 0x07, 0x01, 0x01
        /*0010*/ 	.byte	0x02, 0x03, 0x00, 0x00, 0x02, 0x06, 0x01, 0x00, 0x04, 0x0b, 0x08, 0x00, 0x09, 0x00, 0x00, 0x00
        /*0020*/ 	.byte	0x00, 0x00, 0x00, 0x00


//--------------------- .nv.info._Z15exploringBlocksv --------------------------
	.section	.nv.info._Z15exploringBlocksv,"",@"SHT_CUDA_INFO"
	.sectionflags	@""
	.align	4


	//----- nvinfo : EIATTR_CUDA_API_VERSION
	.align		4
        /*0000*/ 	.byte	0x04, 0x37
        /*0002*/ 	.short	(.L_8 - .L_7)
.L_7:
        /*0004*/ 	.word	0x00000082


	//----- nvinfo : EIATTR_SPARSE_MMA_MASK
	.align		4
.L_8:
        /*0008*/ 	.byte	0x03, 0x50
        /*000a*/ 	.short	0x0000


	//----- nvinfo : EIATTR_MAXREG_COUNT
	.align		4
        /*000c*/ 	.byte	0x03, 0x1b
        /*000e*/ 	.short	0x00ff


	//----- nvinfo : EIATTR_EXTERNS
	.align		4
        /*0010*/ 	.byte	0x04, 0x0f
        /*0012*/ 	.short	(.L_10 - .L_9)


	//   ....[0]....
	.align		4
.L_9:
        /*0014*/ 	.word	index@(vprintf)


	//----- nvinfo : EIATTR_MERCURY_ISA_VERSION
	.align		4
.L_10:
        /*0018*/ 	.byte	0x03, 0x5f
        /*001a*/ 	.short	0x0101


	//----- nvinfo : EIATTR_VRC_CTA_INIT_COUNT
	.align		4
        /*001c*/ 	.byte	0x02, 0x4a
	.zero		1
	.zero		1


	//----- nvinfo : EIATTR_SYSCALL_OFFSETS
	.align		4
        /*0020*/ 	.byte	0x04, 0x46
        /*0022*/ 	.short	(.L_12 - .L_11)


	//   ....[0]....
.L_11:
        /*0024*/ 	.word	0x000000f0


	//----- nvinfo : EIATTR_EXIT_INSTR_OFFSETS
	.align		4
.L_12:
        /*0028*/ 	.byte	0x04, 0x1c
        /*002a*/ 	.short	(.L_14 - .L_13)


	//   ....[0]....
.L_13:
        /*002c*/ 	.word	0x00000100


	//----- nvinfo : EIATTR_SW_WAR
	.align		4
.L_14:
        /*0030*/ 	.byte	0x04, 0x36
        /*0032*/ 	.short	(.L_16 - .L_15)
.L_15:
        /*0034*/ 	.word	0x00000008
.L_16:


//--------------------- .nv.callgraph             --------------------------
	.section	.nv.callgraph,"",@"SHT_CUDA_CALLGRAPH"
	.align	4
	.sectionentsize	8
	.align		4
        /*0000*/ 	.word	0x00000000
	.align		4
        /*0004*/ 	.word	0xffffffff
	.align		4
        /*0008*/ 	.word	index@(_Z15exploringBlocksv)
	.align		4
        /*000c*/ 	.word	index@(vprintf)
	.align		4
        /*0010*/ 	.word	0x00000000
	.align		4
        /*0014*/ 	.word	0xfffffffe
	.align		4
        /*0018*/ 	.word	0x00000000
	.align		4
        /*001c*/ 	.word	0xfffffffd
	.align		4
        /*0020*/ 	.word	0x00000000
	.align		4
        /*0024*/ 	.word	0xfffffffc


//--------------------- .nv.constant4             --------------------------
	.section	.nv.constant4,"a",@progbits
	.align	8
	.align		8
.nv.constant4:
        /*0000*/ 	.dword	vprintf
	.align		8
        /*0008*/ 	.dword	$str


//--------------------- .text._Z15exploringBlocksv --------------------------
	.section	.text._Z15exploringBlocksv,"ax",@progbits
	.align	128
        .global         _Z15exploringBlocksv
        .type           _Z15exploringBlocksv,@function
        .size           _Z15exploringBlocksv,(.L_x_2 - _Z15exploringBlocksv)
        .other          _Z15exploringBlocksv,@"STO_CUDA_ENTRY STV_DEFAULT"
_Z15exploringBlocksv:
.text._Z15exploringBlocksv:
[----:B------:R-:W0:Y:S01]  /*0000*/  LDC R1, c[0x0][0x37c] ;  /* 0x0000df00ff017b82 */ /* 0x000e220000000800 */
[----:B------:R-:W1:Y:S01]  /*0010*/  S2R R8, SR_CTAID.X ;  /* 0x0000000000087919 */ /* 0x000e620000002500 */
[----:B0-----:R-:W-:Y:S01]  /*0020*/  VIADD R1, R1, 0xfffffff8 ;  /* 0xfffffff801017836 */ /* 0x001fe20000000000 */
[----:B------:R-:W-:Y:S01]  /*0030*/  MOV R0, 0x0 ;  /* 0x0000000000007802 */ /* 0x000fe20000000f00 */
[----:B------:R-:W0:Y:S01]  /*0040*/  LDCU UR4, c[0x0][0x2f8] ;  /* 0x00005f00ff0477ac */ /* 0x000e220008000800 */
[----:B------:R-:W1:Y:S03]  /*0050*/  S2R R9, SR_TID.X ;  /* 0x0000000000097919 */ /* 0x000e660000002100 */
[----:B------:R2:W3:Y:S01]  /*0060*/  LDC.64 R2, c[0x4][R0] ;  /* 0x0100000000027b82 */ /* 0x0004e20000000a00 */
[----:B------:R-:W4:Y:S01]  /*0070*/  LDCU.64 UR6, c[0x4][0x8] ;  /* 0x01000100ff0677ac */ /* 0x000f220008000a00 */
[----:B------:R-:W5:Y:S01]  /*0080*/  LDCU UR5, c[0x0][0x2fc] ;  /* 0x00005f80ff0577ac */ /* 0x000f620008000800 */
[----:B0-----:R-:W-:Y:S01]  /*0090*/  IADD3 R6, P0, PT, R1, UR4, RZ ;  /* 0x0000000401067c10 */ /* 0x001fe2000ff1e0ff */
[----:B----4-:R-:W-:Y:S01]  /*00a0*/  IMAD.U32 R4, RZ, RZ, UR6 ;  /* 0x00000006ff047e24 */ /* 0x010fe2000f8e00ff */
[----:B------:R-:W-:-:S03]  /*00b0*/  MOV R5, UR7 ;  /* 0x0000000700057c02 */ /* 0x000fc60008000f00 */
[----:B-----5:R-:W-:Y:S01]  /*00c0*/  IMAD.X R7, RZ, RZ, UR5, P0 ;  /* 0x00000005ff077e24 */ /* 0x020fe200080e06ff */
[----:B-1----:R2:W-:Y:S07]  /*00d0*/  STL.64 [R1], R8 ;  /* 0x0000000801007387 */ /* 0x0025ee0000100a00 */
[----:B------:R-:W-:-:S07]  /*00e0*/  LEPC R20, `(.L_x_0) ;  /* 0x000000001014794e */ /* 0x000fce0000000000 */
[----:B--23--:R-:W-:Y:S05]  /*00f0*/  CALL.ABS.NOINC R2 ;  /* 0x0000000002007343 */ /* 0x00cfea0003c00000 */
.L_x_0:
[----:B------:R-:W-:Y:S05]  /*0100*/  EXIT ;  /* 0x000000000000794d */ /* 0x000fea0003800000 */
.L_x_1:
[----:B------:R-:W-:-:S00]  /*0110*/  BRA `(.L_x_1) ;  /* 0xfffffffc00fc7947 */ /* 0x000fc0000383ffff */
[----:B------:R-:W-:-:S00]  /*0120*/  NOP ;  /* 0x0000000000007918 */ /* 0x000fc00000000000 */
        /* <DEDUP_REMOVED lines=13> */
.L_x_2:


//--------------------- .nv.global.init           --------------------------
	.section	.nv.global.init,"aw",@progbits
.nv.global.init:
	.type		$str,@object
	.size		$str,(.L_0 - $str)
$str:
        /*0000*/ 	.byte	0x42, 0x6c, 0x6f, 0x63, 0x6b, 0x20, 0x49, 0x44, 0x20, 0x3d, 0x20, 0x25, 0x64, 0x2c, 0x20, 0x20
        /*0010*/ 	.byte	0x54, 0x68, 0x72, 0x65, 0x61, 0x64, 0x20, 0x49, 0x44, 0x20, 0x3d, 0x20, 0x25, 0x64, 0x0a, 0x00
.L_0:


//--------------------- .nv.shared.reserved.0     --------------------------
	.section	.nv.shared.reserved.0,"aw",@nobits
	.weak		__nv_reservedSMEM_offset_0_alias
	.size		__nv_reservedSMEM_offset_0_alias, 0, 64
	.other		__nv_reservedSMEM_offset_0_alias,@"STO_CUDA_RESERVED_SHARED STV_DEFAULT"
__nv_reservedSMEM_offset_0_alias:
	.zero		0
	.zero		64


//--------------------- .nv.constant0._Z15exploringBlocksv --------------------------
	.section	.nv.constant0._Z15exploringBlocksv,"a",@progbits
	.sectionflags	@""
	.align	4
.nv.constant0._Z15exploringBlocksv:
	.zero		896


//--------------------- SYMBOLS --------------------------

	.type		.nv.reservedSmem.offset0,@object
	.size		.nv.reservedSmem.offset0,0x4
	.type		vprintf,@function
